//
// Generated by NVIDIA NVVM Compiler
//
// Compiler Build ID: CL-36424714
// Cuda compilation tools, release 13.0, V13.0.88
// Based on NVVM 20.0.0
//

.version 9.0
.target sm_100
.address_size 64

	// .globl	_Z14convolution_1dPiS_
.const .align 4 .b8 mask[28];
.extern .shared .align 16 .b8 s_array[];

.visible .entry _Z14convolution_1dPiS_(
	.param .u64 .ptr .align 1 _Z14convolution_1dPiS__param_0,
	.param .u64 .ptr .align 1 _Z14convolution_1dPiS__param_1
)
{
	.reg .pred 	%p<8>;
	.reg .b32 	%r<57>;
	.reg .b64 	%rd<9>;

	ld.param.u64 	%rd3, [_Z14convolution_1dPiS__param_0];
	ld.param.u64 	%rd2, [_Z14convolution_1dPiS__param_1];
	cvta.to.global.u64 	%rd4, %rd3;
	mov.u32 	%r32, %ctaid.x;
	mov.u32 	%r1, %ntid.x;
	mov.u32 	%r2, %tid.x;
	mad.lo.s32 	%r3, %r32, %r1, %r2;
	mul.wide.s32 	%rd5, %r3, 4;
	add.s64 	%rd1, %rd4, %rd5;
	ld.global.u32 	%r33, [%rd1];
	shl.b32 	%r34, %r2, 2;
	mov.u32 	%r35, s_array;
	add.s32 	%r4, %r35, %r34;
	st.shared.u32 	[%r4], %r33;
	bar.sync 	0;
	setp.lt.u32 	%p1, %r2, %r1;
	@%p1 bra 	$L__BB0_2;
	ld.global.u32 	%r50, [%rd1];
	bra.uni 	$L__BB0_3;
$L__BB0_2:
	ld.shared.u32 	%r50, [%r4];
$L__BB0_3:
	ld.const.u32 	%r36, [mask];
	mul.lo.s32 	%r8, %r36, %r50;
	add.s32 	%r37, %r2, 1;
	setp.lt.u32 	%p2, %r37, %r1;
	@%p2 bra 	$L__BB0_5;
	ld.global.u32 	%r51, [%rd1+4];
	bra.uni 	$L__BB0_6;
$L__BB0_5:
	ld.shared.u32 	%r51, [%r4+4];
$L__BB0_6:
	ld.const.u32 	%r38, [mask+4];
	mad.lo.s32 	%r12, %r38, %r51, %r8;
	add.s32 	%r39, %r2, 2;
	setp.lt.u32 	%p3, %r39, %r1;
	@%p3 bra 	$L__BB0_8;
	ld.global.u32 	%r52, [%rd1+8];
	bra.uni 	$L__BB0_9;
$L__BB0_8:
	ld.shared.u32 	%r52, [%r4+8];
$L__BB0_9:
	ld.const.u32 	%r40, [mask+8];
	mad.lo.s32 	%r16, %r40, %r52, %r12;
	add.s32 	%r41, %r2, 3;
	setp.lt.u32 	%p4, %r41, %r1;
	@%p4 bra 	$L__BB0_11;
	ld.global.u32 	%r53, [%rd1+12];
	bra.uni 	$L__BB0_12;
$L__BB0_11:
	ld.shared.u32 	%r53, [%r4+12];
$L__BB0_12:
	ld.const.u32 	%r42, [mask+12];
	mad.lo.s32 	%r20, %r42, %r53, %r16;
	add.s32 	%r43, %r2, 4;
	setp.lt.u32 	%p5, %r43, %r1;
	@%p5 bra 	$L__BB0_14;
	ld.global.u32 	%r54, [%rd1+16];
	bra.uni 	$L__BB0_15;
$L__BB0_14:
	ld.shared.u32 	%r54, [%r4+16];
$L__BB0_15:
	ld.const.u32 	%r44, [mask+16];
	mad.lo.s32 	%r24, %r44, %r54, %r20;
	add.s32 	%r45, %r2, 5;
	setp.lt.u32 	%p6, %r45, %r1;
	@%p6 bra 	$L__BB0_17;
	ld.global.u32 	%r55, [%rd1+20];
	bra.uni 	$L__BB0_18;
$L__BB0_17:
	ld.shared.u32 	%r55, [%r4+20];
$L__BB0_18:
	ld.const.u32 	%r46, [mask+20];
	mad.lo.s32 	%r28, %r46, %r55, %r24;
	add.s32 	%r47, %r2, 6;
	setp.lt.u32 	%p7, %r47, %r1;
	@%p7 bra 	$L__BB0_20;
	ld.global.u32 	%r56, [%rd1+24];
	bra.uni 	$L__BB0_21;
$L__BB0_20:
	ld.shared.u32 	%r56, [%r4+24];
$L__BB0_21:
	ld.const.u32 	%r48, [mask+24];
	mad.lo.s32 	%r49, %r48, %r56, %r28;
	cvta.to.global.u64 	%rd6, %rd2;
	add.s64 	%rd8, %rd6, %rd5;
	st.global.u32 	[%rd8], %r49;
	ret;

}


// ===== COMPILED SASS (sm_100) =====

	.target	sm_100

	.elftype	@"ET_EXEC"


//--------------------- .note.nv.tkinfo           --------------------------
	.section	.note.nv.tkinfo,"",@"SHT_NOTE"
	.sectionflags	@"SHF_NOTE_NV_TKINFO"
	.tkinfo
        /*0018*/ 	.word	0x00000002
        /*0030*/ 	.string	""
        /*0030*/ 	.string	"ptxas"
        /*0030*/ 	.string	"Cuda compilation tools, release 13.0, V13.0.88"
        /*0030*/ 	.string	"Build cuda_13.0.r13.0/compiler.36424714_0"
        /*0030*/ 	.string	"-arch sm_100 -m 64 "



//--------------------- .note.nv.cuinfo           --------------------------
	.section	.note.nv.cuinfo,"",@"SHT_NOTE"
	.sectionflags	@"SHF_NOTE_NV_CUINFO"
        /*0018*/ 	.short	0x0002
        /*001a*/ 	.short	0x0064
        /*001c*/ 	.short	0x0082
	.zero		2


//--------------------- .nv.info                  --------------------------
	.section	.nv.info,"",@"SHT_CUDA_INFO"
	.align	4


	//----- nvinfo : EIATTR_REGCOUNT
	.align		4
        /*0000*/ 	.byte	0x04, 0x2f
        /*0002*/ 	.short	(.L_2 - .L_1)
	.align		4
.L_1:
        /*0004*/ 	.word	index@(_Z14convolution_1dPiS_)
        /*0008*/ 	.word	0x0000000e


	//----- nvinfo : EIATTR_FRAME_SIZE
	.align		4
.L_2:
        /*000c*/ 	.byte	0x04, 0x11
        /*000e*/ 	.short	(.L_4 - .L_3)
	.align		4
.L_3:
        /*0010*/ 	.word	index@(_Z14convolution_1dPiS_)
        /*0014*/ 	.word	0x00000000


	//----- nvinfo : EIATTR_MIN_STACK_SIZE
	.align		4
.L_4:
        /*0018*/ 	.byte	0x04, 0x12
        /*001a*/ 	.short	(.L_6 - .L_5)
	.align		4
.L_5:
        /*001c*/ 	.word	index@(_Z14convolution_1dPiS_)
        /*0020*/ 	.word	0x00000000
.L_6:


//--------------------- .nv.compat                --------------------------
	.section	.nv.compat,"",@"SHT_CUDA_COMPAT_INFO"
	.align	4
        /*0000*/ 	.byte	0x02, 0x09, 0x00, 0x00, 0x02, 0x02, 0x01, 0x00, 0x02, 0x05, 0x05, 0x00, 0x03, 0x07, 0x01, 0x01
        /*0010*/ 	.byte	0x02, 0x03, 0x00, 0x00, 0x02, 0x06, 0x01, 0x00, 0x04, 0x0b, 0x08, 0x00, 0x09, 0x00, 0x00, 0x00
        /*0020*/ 	.byte	0x00, 0x00, 0x00, 0x00


//--------------------- .nv.info._Z14convolution_1dPiS_ --------------------------
	.section	.nv.info._Z14convolution_1dPiS_,"",@"SHT_CUDA_INFO"
	.sectionflags	@""
	.align	4


	//----- nvinfo : EIATTR_CUDA_API_VERSION
	.align		4
        /*0000*/ 	.byte	0x04, 0x37
        /*0002*/ 	.short	(.L_8 - .L_7)
.L_7:
        /*0004*/ 	.word	0x00000082


	//----- nvinfo : EIATTR_KPARAM_INFO
	.align		4
.L_8:
        /*0008*/ 	.byte	0x04, 0x17
        /*000a*/ 	.short	(.L_10 - .L_9)
.L_9:
        /*000c*/ 	.word	0x00000000
        /*0010*/ 	.short	0x0001
        /*0012*/ 	.short	0x0008
        /*0014*/ 	.byte	0x00, 0xf5, 0x21, 0x00


	//----- nvinfo : EIATTR_KPARAM_INFO
	.align		4
.L_10:
        /*0018*/ 	.byte	0x04, 0x17
        /*001a*/ 	.short	(.L_12 - .L_11)
.L_11:
        /*001c*/ 	.word	0x00000000
        /*0020*/ 	.short	0x0000
        /*0022*/ 	.short	0x0000
        /*0024*/ 	.byte	0x00, 0xf5, 0x21, 0x00


	//----- nvinfo : EIATTR_SPARSE_MMA_MASK
	.align		4
.L_12:
        /*0028*/ 	.byte	0x03, 0x50
        /*002a*/ 	.short	0x0000


	//----- nvinfo : EIATTR_MAXREG_COUNT
	.align		4
        /*002c*/ 	.byte	0x03, 0x1b
        /*002e*/ 	.short	0x00ff


	//----- nvinfo : EIATTR_NUM_BARRIERS
	.align		4
        /*0030*/ 	.byte	0x02, 0x4c
        /*0032*/ 	.byte	0x01
	.zero		1


	//----- nvinfo : EIATTR_MERCURY_ISA_VERSION
	.align		4
        /*0034*/ 	.byte	0x03, 0x5f
        /*0036*/ 	.short	0x0101


	//----- nvinfo : EIATTR_VRC_CTA_INIT_COUNT
	.align		4
        /*0038*/ 	.byte	0x02, 0x4a
	.zero		1
	.zero		1


	//----- nvinfo : EIATTR_EXIT_INSTR_OFFSETS
	.align		4
        /*003c*/ 	.byte	0x04, 0x1c
        /*003e*/ 	.short	(.L_14 - .L_13)


	//   ....[0]....
.L_13:
        /*0040*/ 	.word	0x000003b0


	//----- nvinfo : EIATTR_CBANK_PARAM_SIZE
	.align		4
.L_14:
        /*0044*/ 	.byte	0x03, 0x19
        /*0046*/ 	.short	0x0010


	//----- nvinfo : EIATTR_PARAM_CBANK
	.align		4
        /*0048*/ 	.byte	0x04, 0x0a
        /*004a*/ 	.short	(.L_16 - .L_15)
	.align		4
.L_15:
        /*004c*/ 	.word	index@(.nv.constant0._Z14convolution_1dPiS_)
        /*0050*/ 	.short	0x0380
        /*0052*/ 	.short	0x0010


	//----- nvinfo : EIATTR_SW_WAR
	.align		4
.L_16:
        /*0054*/ 	.byte	0x04, 0x36
        /*0056*/ 	.short	(.L_18 - .L_17)
.L_17:
        /*0058*/ 	.word	0x00000008
.L_18:


//--------------------- .nv.callgraph             --------------------------
	.section	.nv.callgraph,"",@"SHT_CUDA_CALLGRAPH"
	.align	4
	.sectionentsize	8
	.align		4
        /*0000*/ 	.word	0x00000000
	.align		4
        /*0004*/ 	.word	0xffffffff
	.align		4
        /*0008*/ 	.word	0x00000000
	.align		4
        /*000c*/ 	.word	0xfffffffe
	.align		4
        /*0010*/ 	.word	0x00000000
	.align		4
        /*0014*/ 	.word	0xfffffffd
	.align		4
        /*0018*/ 	.word	0x00000000
	.align		4
        /*001c*/ 	.word	0xfffffffc


//--------------------- .nv.constant3             --------------------------
	.section	.nv.constant3,"a",@progbits
	.align	4
.nv.constant3:
	.type		mask,@object
	.size		mask,(.L_0 - mask)
mask:
	.zero		28
.L_0:


//--------------------- .text._Z14convolution_1dPiS_ --------------------------
	.section	.text._Z14convolution_1dPiS_,"ax",@progbits
	.align	128
        .global         _Z14convolution_1dPiS_
        .type           _Z14convolution_1dPiS_,@function
        .size           _Z14convolution_1dPiS_,(.L_x_1 - _Z14convolution_1dPiS_)
        .other          _Z14convolution_1dPiS_,@"STO_CUDA_ENTRY STV_DEFAULT"
_Z14convolution_1dPiS_:
.text._Z14convolution_1dPiS_:
[----:B------:R-:W-:Y:S01]  /*0000*/  LDC R1, c[0x0][0x37c] ;  /* 0x0000df00ff017b82 */ /* 0x000fe20000000800 */
[----:B------:R-:W0:Y:S07]  /*0010*/  S2R R9, SR_TID.X ;  /* 0x0000000000097919 */ /* 0x000e2e0000002100 */
[----:B------:R-:W0:Y:S01]  /*0020*/  S2UR UR4, SR_CTAID.X ;  /* 0x00000000000479c3 */ /* 0x000e220000002500 */
[----:B------:R-:W1:Y:S01]  /*0030*/  LDCU.64 UR6, c[0x0][0x358] ;  /* 0x00006b00ff0677ac */ /* 0x000e620008000a00 */
[----:B------:R-:W2:Y:S06]  /*0040*/  LDCU UR8, c[0x3][0x8] ;  /* 0x00c00100ff0877ac */ /* 0x000eac0008000800 */
[----:B------:R-:W0:Y:S01]  /*0050*/  LDC R10, c[0x0][0x360] ;  /* 0x0000d800ff0a7b82 */ /* 0x000e220000000800 */
[----:B------:R-:W3:Y:S01]  /*0060*/  LDCU UR9, c[0x3][0xc] ;  /* 0x00c00180ff0977ac */ /* 0x000ee20008000800 */
[----:B------:R-:W4:Y:S06]  /*0070*/  LDCU UR10, c[0x3][0x10] ;  /* 0x00c00200ff0a77ac */ /* 0x000f2c0008000800 */
[----:B------:R-:W5:Y:S01]  /*0080*/  LDC.64 R2, c[0x0][0x380] ;  /* 0x0000e000ff027b82 */ /* 0x000f620000000a00 */
[----:B0-----:R-:W-:-:S04]  /*0090*/  IMAD R0, R10, UR4, R9 ;  /* 0x000000040a007c24 */ /* 0x001fc8000f8e0209 */
[----:B-----5:R-:W-:-:S05]  /*00a0*/  IMAD.WIDE R2, R0, 0x4, R2 ;  /* 0x0000000400027825 */ /* 0x020fca00078e0202 */
[----:B-1----:R-:W5:Y:S01]  /*00b0*/  LDG.E R4, desc[UR6][R2.64] ;  /* 0x0000000602047981 */ /* 0x002f62000c1e1900 */
[----:B------:R-:W0:Y:S01]  /*00c0*/  S2UR UR5, SR_CgaCtaId ;  /* 0x00000000000579c3 */ /* 0x000e220000008800 */
[----:B------:R-:W-:Y:S01]  /*00d0*/  UMOV UR4, 0x400 ;  /* 0x0000040000047882 */ /* 0x000fe20000000000 */
[C---:B------:R-:W-:Y:S02]  /*00e0*/  IADD3 R5, PT, PT, R9.reuse, 0x1, RZ ;  /* 0x0000000109057810 */ /* 0x040fe40007ffe0ff */
[-C--:B------:R-:W-:Y:S02]  /*00f0*/  ISETP.GE.U32.AND P0, PT, R9, R10.reuse, PT ;  /* 0x0000000a0900720c */ /* 0x080fe40003f06070 */
[----:B------:R-:W-:Y:S02]  /*0100*/  ISETP.GE.U32.AND P1, PT, R5, R10, PT ;  /* 0x0000000a0500720c */ /* 0x000fe40003f26070 */
[C---:B------:R-:W-:Y:S02]  /*0110*/  IADD3 R6, PT, PT, R9.reuse, 0x2, RZ ;  /* 0x0000000209067810 */ /* 0x040fe40007ffe0ff */
[----:B------:R-:W-:-:S02]  /*0120*/  IADD3 R7, PT, PT, R9, 0x3, RZ ;  /* 0x0000000309077810 */ /* 0x000fc40007ffe0ff */
[-C--:B------:R-:W-:Y:S02]  /*0130*/  ISETP.GE.U32.AND P2, PT, R6, R10.reuse, PT ;  /* 0x0000000a0600720c */ /* 0x080fe40003f46070 */
[----:B------:R-:W-:Y:S01]  /*0140*/  ISETP.GE.U32.AND P3, PT, R7, R10, PT ;  /* 0x0000000a0700720c */ /* 0x000fe20003f66070 */
[C---:B------:R-:W-:Y:S01]  /*0150*/  VIADD R7, R9.reuse, 0x4 ;  /* 0x0000000409077836 */ /* 0x040fe20000000000 */
[----:B0-----:R-:W-:Y:S01]  /*0160*/  ULEA UR4, UR5, UR4, 0x18 ;  /* 0x0000000405047291 */ /* 0x001fe2000f8ec0ff */
[C---:B------:R-:W-:Y:S01]  /*0170*/  IADD3 R8, PT, PT, R9.reuse, 0x5, RZ ;  /* 0x0000000509087810 */ /* 0x040fe20007ffe0ff */
[----:B------:R-:W0:Y:S04]  /*0180*/  LDCU UR5, c[0x3][0x4] ;  /* 0x00c00080ff0577ac */ /* 0x000e280008000800 */
[----:B------:R-:W-:-:S02]  /*0190*/  LEA R5, R9, UR4, 0x2 ;  /* 0x0000000409057c11 */ /* 0x000fc4000f8e10ff */
[-C--:B------:R-:W-:Y:S01]  /*01a0*/  ISETP.GE.U32.AND P4, PT, R7, R10.reuse, PT ;  /* 0x0000000a0700720c */ /* 0x080fe20003f86070 */
[----:B------:R-:W-:Y:S01]  /*01b0*/  VIADD R9, R9, 0x6 ;  /* 0x0000000609097836 */ /* 0x000fe20000000000 */
[-C--:B------:R-:W-:Y:S01]  /*01c0*/  ISETP.GE.U32.AND P5, PT, R8, R10.reuse, PT ;  /* 0x0000000a0800720c */ /* 0x080fe20003fa6070 */
[----:B------:R-:W1:Y:S03]  /*01d0*/  LDCU UR4, c[0x3][URZ] ;  /* 0x00c00000ff0477ac */ /* 0x000e660008000800 */
[----:B------:R-:W-:Y:S01]  /*01e0*/  ISETP.GE.U32.AND P6, PT, R9, R10, PT ;  /* 0x0000000a0900720c */ /* 0x000fe20003fc6070 */
[----:B-----5:R5:W-:Y:S01]  /*01f0*/  STS [R5], R4 ;  /* 0x0000000405007388 */ /* 0x020be20000000800 */
[----:B------:R-:W-:Y:S06]  /*0200*/  BAR.SYNC.DEFER_BLOCKING 0x0 ;  /* 0x0000000000007b1d */ /* 0x000fec0000010000 */
[----:B------:R-:W1:Y:S04]  /*0210*/  @P0 LDG.E R6, desc[UR6][R2.64] ;  /* 0x0000000602060981 */ /* 0x000e68000c1e1900 */
[----:B------:R-:W0:Y:S04]  /*0220*/  @P1 LDG.E R7, desc[UR6][R2.64+0x4] ;  /* 0x0000040602071981 */ /* 0x000e28000c1e1900 */
[----:B------:R-:W2:Y:S04]  /*0230*/  @P2 LDG.E R8, desc[UR6][R2.64+0x8] ;  /* 0x0000080602082981 */ /* 0x000ea8000c1e1900 */
[----:B-----5:R-:W3:Y:S04]  /*0240*/  @P3 LDG.E R4, desc[UR6][R2.64+0xc] ;  /* 0x00000c0602043981 */ /* 0x020ee8000c1e1900 */
[----:B------:R-:W4:Y:S04]  /*0250*/  @P4 LDG.E R9, desc[UR6][R2.64+0x10] ;  /* 0x0000100602094981 */ /* 0x000f28000c1e1900 */
[----:B------:R-:W5:Y:S04]  /*0260*/  @P5 LDG.E R10, desc[UR6][R2.64+0x14] ;  /* 0x00001406020a5981 */ /* 0x000f68000c1e1900 */
[----:B------:R1:W5:Y:S02]  /*0270*/  @P6 LDG.E R11, desc[UR6][R2.64+0x18] ;  /* 0x00001806020b6981 */ /* 0x000364000c1e1900 */
[----:B-1----:R-:W1:Y:S02]  /*0280*/  LDC.64 R2, c[0x0][0x388] ;  /* 0x0000e200ff027b82 */ /* 0x002e640000000a00 */
[----:B-1----:R-:W-:Y:S01]  /*0290*/  IMAD.WIDE R2, R0, 0x4, R2 ;  /* 0x0000000400027825 */ /* 0x002fe200078e0202 */
[----:B------:R-:W1:Y:S04]  /*02a0*/  @!P0 LDS R6, [R5] ;  /* 0x0000000005068984 */ /* 0x000e680000000800 */
[----:B------:R-:W0:Y:S04]  /*02b0*/  @!P1 LDS R7, [R5+0x4] ;  /* 0x0000040005079984 */ /* 0x000e280000000800 */
[----:B------:R-:W2:Y:S04]  /*02c0*/  @!P2 LDS R8, [R5+0x8] ;  /* 0x000008000508a984 */ /* 0x000ea80000000800 */
[----:B------:R-:W3:Y:S04]  /*02d0*/  @!P3 LDS R4, [R5+0xc] ;  /* 0x00000c000504b984 */ /* 0x000ee80000000800 */
[----:B------:R-:W4:Y:S04]  /*02e0*/  @!P4 LDS R9, [R5+0x10] ;  /* 0x000010000509c984 */ /* 0x000f280000000800 */
[----:B------:R-:W5:Y:S04]  /*02f0*/  @!P5 LDS R10, [R5+0x14] ;  /* 0x00001400050ad984 */ /* 0x000f680000000800 */
[----:B------:R-:W5:Y:S01]  /*0300*/  @!P6 LDS R11, [R5+0x18] ;  /* 0x00001800050be984 */ /* 0x000f620000000800 */
[----:B-1----:R-:W-:Y:S01]  /*0310*/  IMAD R6, R6, UR4, RZ ;  /* 0x0000000406067c24 */ /* 0x002fe2000f8e02ff */
[----:B------:R-:W5:Y:S03]  /*0320*/  LDCU UR4, c[0x3][0x14] ;  /* 0x00c00280ff0477ac */ /* 0x000f660008000800 */
[----:B0-----:R-:W-:Y:S01]  /*0330*/  IMAD R7, R7, UR5, R6 ;  /* 0x0000000507077c24 */ /* 0x001fe2000f8e0206 */
[----:B------:R-:W0:Y:S03]  /*0340*/  LDCU UR5, c[0x3][0x18] ;  /* 0x00c00300ff0577ac */ /* 0x000e260008000800 */
[----:B--2---:R-:W-:-:S04]  /*0350*/  IMAD R7, R8, UR8, R7 ;  /* 0x0000000808077c24 */ /* 0x004fc8000f8e0207 */
[----:B---3--:R-:W-:-:S04]  /*0360*/  IMAD R4, R4, UR9, R7 ;  /* 0x0000000904047c24 */ /* 0x008fc8000f8e0207 */
[----:B----4-:R-:W-:-:S04]  /*0370*/  IMAD R9, R9, UR10, R4 ;  /* 0x0000000a09097c24 */ /* 0x010fc8000f8e0204 */
[----:B-----5:R-:W-:-:S04]  /*0380*/  IMAD R10, R10, UR4, R9 ;  /* 0x000000040a0a7c24 */ /* 0x020fc8000f8e0209 */
[----:B0-----:R-:W-:-:S05]  /*0390*/  IMAD R11, R11, UR5, R10 ;  /* 0x000000050b0b7c24 */ /* 0x001fca000f8e020a */
[----:B------:R-:W-:Y:S01]  /*03a0*/  STG.E desc[UR6][R2.64], R11 ;  /* 0x0000000b02007986 */ /* 0x000fe2000c101906 */
[----:B------:R-:W-:Y:S05]  /*03b0*/  EXIT ;  /* 0x000000000000794d */ /* 0x000fea0003800000 */
.L_x_0:
[----:B------:R-:W-:-:S00]  /*03c0*/  BRA `(.L_x_0) ;  /* 0xfffffffc00fc7947 */ /* 0x000fc0000383ffff */
[----:B------:R-:W-:-:S00]  /*03d0*/  NOP ;  /* 0x0000000000007918 */ /* 0x000fc00000000000 */
        /* <DEDUP_REMOVED lines=10> */
.L_x_1:


//--------------------- .nv.shared._Z14convolution_1dPiS_ --------------------------
	.section	.nv.shared._Z14convolution_1dPiS_,"aw",@nobits
	.sectionflags	@""
	.align	16
	.zero		1024


//--------------------- .nv.shared.reserved.0     --------------------------
	.section	.nv.shared.reserved.0,"aw",@nobits
	.weak		__nv_reservedSMEM_offset_0_alias
	.size		__nv_reservedSMEM_offset_0_alias, 0, 64
	.other		__nv_reservedSMEM_offset_0_alias,@"STO_CUDA_RESERVED_SHARED STV_DEFAULT"
__nv_reservedSMEM_offset_0_alias:
	.zero		0
	.zero		64


//--------------------- .nv.constant0._Z14convolution_1dPiS_ --------------------------
	.section	.nv.constant0._Z14convolution_1dPiS_,"a",@progbits
	.sectionflags	@""
	.align	4
.nv.constant0._Z14convolution_1dPiS_:
	.zero		912


//--------------------- SYMBOLS --------------------------

	.type		.nv.reservedSmem.offset0,@object
	.size		.nv.reservedSmem.offset0,0x4
	.type		.nv.reservedSmem.cap,@object
	.size		.nv.reservedSmem.cap,0x4
